//
// Generated by NVIDIA NVVM Compiler
//
// Compiler Build ID: CL-36424714
// Cuda compilation tools, release 13.0, V13.0.88
// Based on NVVM 20.0.0
//

.version 9.0
.target sm_100
.address_size 64

	// .globl	_Z21generateRandomNumbersPhii

.visible .entry _Z21generateRandomNumbersPhii(
	.param .u64 .ptr .align 1 _Z21generateRandomNumbersPhii_param_0,
	.param .u32 _Z21generateRandomNumbersPhii_param_1,
	.param .u32 _Z21generateRandomNumbersPhii_param_2
)
{
	.reg .pred 	%p<2>;
	.reg .b32 	%r<20>;
	.reg .b64 	%rd<5>;

	ld.param.u64 	%rd1, [_Z21generateRandomNumbersPhii_param_0];
	ld.param.u32 	%r3, [_Z21generateRandomNumbersPhii_param_1];
	ld.param.u32 	%r2, [_Z21generateRandomNumbersPhii_param_2];
	mov.u32 	%r4, %tid.x;
	mov.u32 	%r5, %ctaid.x;
	mov.u32 	%r6, %ntid.x;
	mad.lo.s32 	%r1, %r5, %r6, %r4;
	shl.b32 	%r7, %r3, 5;
	setp.ge.s32 	%p1, %r1, %r7;
	@%p1 bra 	$L__BB0_2;
	cvta.to.global.u64 	%rd2, %rd1;
	shr.s32 	%r8, %r1, 31;
	shr.u32 	%r9, %r8, 27;
	add.s32 	%r10, %r1, %r9;
	shr.u32 	%r11, %r10, 5;
	add.s32 	%r12, %r2, %r1;
	shl.b32 	%r13, %r12, 13;
	xor.b32  	%r14, %r13, %r12;
	shr.u32 	%r15, %r14, 17;
	xor.b32  	%r16, %r15, %r14;
	shl.b32 	%r17, %r16, 5;
	xor.b32  	%r18, %r17, %r16;
	add.s32 	%r19, %r18, %r11;
	cvt.s64.s32 	%rd3, %r1;
	add.s64 	%rd4, %rd2, %rd3;
	st.global.u8 	[%rd4], %r19;
$L__BB0_2:
	ret;

}


// ===== COMPILED SASS (sm_100) =====

	.target	sm_100

	.elftype	@"ET_EXEC"


//--------------------- .note.nv.tkinfo           --------------------------
	.section	.note.nv.tkinfo,"",@"SHT_NOTE"
	.sectionflags	@"SHF_NOTE_NV_TKINFO"
	.tkinfo
        /*0018*/ 	.word	0x00000002
        /*0030*/ 	.string	""
        /*0030*/ 	.string	"ptxas"
        /*0030*/ 	.string	"Cuda compilation tools, release 13.0, V13.0.88"
        /*0030*/ 	.string	"Build cuda_13.0.r13.0/compiler.36424714_0"
        /*0030*/ 	.string	"-arch sm_100 -m 64 "



//--------------------- .note.nv.cuinfo           --------------------------
	.section	.note.nv.cuinfo,"",@"SHT_NOTE"
	.sectionflags	@"SHF_NOTE_NV_CUINFO"
        /*0018*/ 	.short	0x0002
        /*001a*/ 	.short	0x0064
        /*001c*/ 	.short	0x0082
	.zero		2


//--------------------- .nv.info                  --------------------------
	.section	.nv.info,"",@"SHT_CUDA_INFO"
	.align	4


	//----- nvinfo : EIATTR_REGCOUNT
	.align		4
        /*0000*/ 	.byte	0x04, 0x2f
        /*0002*/ 	.short	(.L_1 - .L_0)
	.align		4
.L_0:
        /*0004*/ 	.word	index@(_Z21generateRandomNumbersPhii)
        /*0008*/ 	.word	0x00000008


	//----- nvinfo : EIATTR_FRAME_SIZE
	.align		4
.L_1:
        /*000c*/ 	.byte	0x04, 0x11
        /*000e*/ 	.short	(.L_3 - .L_2)
	.align		4
.L_2:
        /*0010*/ 	.word	index@(_Z21generateRandomNumbersPhii)
        /*0014*/ 	.word	0x00000000


	//----- nvinfo : EIATTR_MIN_STACK_SIZE
	.align		4
.L_3:
        /*0018*/ 	.byte	0x04, 0x12
        /*001a*/ 	.short	(.L_5 - .L_4)
	.align		4
.L_4:
        /*001c*/ 	.word	index@(_Z21generateRandomNumbersPhii)
        /*0020*/ 	.word	0x00000000
.L_5:


//--------------------- .nv.compat                --------------------------
	.section	.nv.compat,"",@"SHT_CUDA_COMPAT_INFO"
	.align	4
        /*0000*/ 	.byte	0x02, 0x09, 0x00, 0x00, 0x02, 0x02, 0x01, 0x00, 0x02, 0x05, 0x05, 0x00, 0x03, 0x07, 0x01, 0x01
        /*0010*/ 	.byte	0x02, 0x03, 0x00, 0x00, 0x02, 0x06, 0x01, 0x00, 0x04, 0x0b, 0x08, 0x00, 0x09, 0x00, 0x00, 0x00
        /*0020*/ 	.byte	0x00, 0x00, 0x00, 0x00


//--------------------- .nv.info._Z21generateRandomNumbersPhii --------------------------
	.section	.nv.info._Z21generateRandomNumbersPhii,"",@"SHT_CUDA_INFO"
	.sectionflags	@""
	.align	4


	//----- nvinfo : EIATTR_CUDA_API_VERSION
	.align		4
        /*0000*/ 	.byte	0x04, 0x37
        /*0002*/ 	.short	(.L_7 - .L_6)
.L_6:
        /*0004*/ 	.word	0x00000082


	//----- nvinfo : EIATTR_KPARAM_INFO
	.align		4
.L_7:
        /*0008*/ 	.byte	0x04, 0x17
        /*000a*/ 	.short	(.L_9 - .L_8)
.L_8:
        /*000c*/ 	.word	0x00000000
        /*0010*/ 	.short	0x0002
        /*0012*/ 	.short	0x000c
        /*0014*/ 	.byte	0x00, 0xf0, 0x11, 0x00


	//----- nvinfo : EIATTR_KPARAM_INFO
	.align		4
.L_9:
        /*0018*/ 	.byte	0x04, 0x17
        /*001a*/ 	.short	(.L_11 - .L_10)
.L_10:
        /*001c*/ 	.word	0x00000000
        /*0020*/ 	.short	0x0001
        /*0022*/ 	.short	0x0008
        /*0024*/ 	.byte	0x00, 0xf0, 0x11, 0x00


	//----- nvinfo : EIATTR_KPARAM_INFO
	.align		4
.L_11:
        /*0028*/ 	.byte	0x04, 0x17
        /*002a*/ 	.short	(.L_13 - .L_12)
.L_12:
        /*002c*/ 	.word	0x00000000
        /*0030*/ 	.short	0x0000
        /*0032*/ 	.short	0x0000
        /*0034*/ 	.byte	0x00, 0xf5, 0x21, 0x00


	//----- nvinfo : EIATTR_SPARSE_MMA_MASK
	.align		4
.L_13:
        /*0038*/ 	.byte	0x03, 0x50
        /*003a*/ 	.short	0x0000


	//----- nvinfo : EIATTR_MAXREG_COUNT
	.align		4
        /*003c*/ 	.byte	0x03, 0x1b
        /*003e*/ 	.short	0x00ff


	//----- nvinfo : EIATTR_MERCURY_ISA_VERSION
	.align		4
        /*0040*/ 	.byte	0x03, 0x5f
        /*0042*/ 	.short	0x0101


	//----- nvinfo : EIATTR_VRC_CTA_INIT_COUNT
	.align		4
        /*0044*/ 	.byte	0x02, 0x4a
	.zero		1
	.zero		1


	//----- nvinfo : EIATTR_EXIT_INSTR_OFFSETS
	.align		4
        /*0048*/ 	.byte	0x04, 0x1c
        /*004a*/ 	.short	(.L_15 - .L_14)


	//   ....[0]....
.L_14:
        /*004c*/ 	.word	0x00000080


	//   ....[1]....
        /*0050*/ 	.word	0x00000190


	//----- nvinfo : EIATTR_CBANK_PARAM_SIZE
	.align		4
.L_15:
        /*0054*/ 	.byte	0x03, 0x19
        /*0056*/ 	.short	0x0010


	//----- nvinfo : EIATTR_PARAM_CBANK
	.align		4
        /*0058*/ 	.byte	0x04, 0x0a
        /*005a*/ 	.short	(.L_17 - .L_16)
	.align		4
.L_16:
        /*005c*/ 	.word	index@(.nv.constant0._Z21generateRandomNumbersPhii)
        /*0060*/ 	.short	0x0380
        /*0062*/ 	.short	0x0010


	//----- nvinfo : EIATTR_SW_WAR
	.align		4
.L_17:
        /*0064*/ 	.byte	0x04, 0x36
        /*0066*/ 	.short	(.L_19 - .L_18)
.L_18:
        /*0068*/ 	.word	0x00000008
.L_19:


//--------------------- .nv.callgraph             --------------------------
	.section	.nv.callgraph,"",@"SHT_CUDA_CALLGRAPH"
	.align	4
	.sectionentsize	8
	.align		4
        /*0000*/ 	.word	0x00000000
	.align		4
        /*0004*/ 	.word	0xffffffff
	.align		4
        /*0008*/ 	.word	0x00000000
	.align		4
        /*000c*/ 	.word	0xfffffffe
	.align		4
        /*0010*/ 	.word	0x00000000
	.align		4
        /*0014*/ 	.word	0xfffffffd
	.align		4
        /*0018*/ 	.word	0x00000000
	.align		4
        /*001c*/ 	.word	0xfffffffc


//--------------------- .text._Z21generateRandomNumbersPhii --------------------------
	.section	.text._Z21generateRandomNumbersPhii,"ax",@progbits
	.align	128
        .global         _Z21generateRandomNumbersPhii
        .type           _Z21generateRandomNumbersPhii,@function
        .size           _Z21generateRandomNumbersPhii,(.L_x_1 - _Z21generateRandomNumbersPhii)
        .other          _Z21generateRandomNumbersPhii,@"STO_CUDA_ENTRY STV_DEFAULT"
_Z21generateRandomNumbersPhii:
.text._Z21generateRandomNumbersPhii:
[----:B------:R-:W-:Y:S01]  /*0000*/  LDC R1, c[0x0][0x37c] ;  /* 0x0000df00ff017b82 */ /* 0x000fe20000000800 */
[----:B------:R-:W0:Y:S07]  /*0010*/  S2R R0, SR_TID.X ;  /* 0x0000000000007919 */ /* 0x000e2e0000002100 */
[----:B------:R-:W0:Y:S01]  /*0020*/  S2UR UR5, SR_CTAID.X ;  /* 0x00000000000579c3 */ /* 0x000e220000002500 */
[----:B------:R-:W1:Y:S07]  /*0030*/  LDCU UR4, c[0x0][0x388] ;  /* 0x00007100ff0477ac */ /* 0x000e6e0008000800 */
[----:B------:R-:W0:Y:S01]  /*0040*/  LDC R3, c[0x0][0x360] ;  /* 0x0000d800ff037b82 */ /* 0x000e220000000800 */
[----:B-1----:R-:W-:Y:S01]  /*0050*/  USHF.L.U32 UR4, UR4, 0x5, URZ ;  /* 0x0000000504047899 */ /* 0x002fe200080006ff */
[----:B0-----:R-:W-:-:S05]  /*0060*/  IMAD R0, R3, UR5, R0 ;  /* 0x0000000503007c24 */ /* 0x001fca000f8e0200 */
[----:B------:R-:W-:-:S13]  /*0070*/  ISETP.GE.AND P0, PT, R0, UR4, PT ;  /* 0x0000000400007c0c */ /* 0x000fda000bf06270 */
[----:B------:R-:W-:Y:S05]  /*0080*/  @P0 EXIT ;  /* 0x000000000000094d */ /* 0x000fea0003800000 */
[----:B------:R-:W0:Y:S01]  /*0090*/  LDCU UR4, c[0x0][0x38c] ;  /* 0x00007180ff0477ac */ /* 0x000e220008000800 */
[----:B------:R-:W1:Y:S01]  /*00a0*/  LDCU.64 UR6, c[0x0][0x380] ;  /* 0x00007000ff0677ac */ /* 0x000e620008000a00 */
[----:B0-----:R-:W-:Y:S01]  /*00b0*/  VIADD R2, R0, UR4 ;  /* 0x0000000400027c36 */ /* 0x001fe20008000000 */
[----:B------:R-:W0:Y:S03]  /*00c0*/  LDCU.64 UR4, c[0x0][0x358] ;  /* 0x00006b00ff0477ac */ /* 0x000e260008000a00 */
[----:B------:R-:W-:-:S05]  /*00d0*/  IMAD.SHL.U32 R3, R2, 0x2000, RZ ;  /* 0x0000200002037824 */ /* 0x000fca00078e00ff */
[----:B------:R-:W-:-:S04]  /*00e0*/  LOP3.LUT R3, R3, R2, RZ, 0x3c, !PT ;  /* 0x0000000203037212 */ /* 0x000fc800078e3cff */
[----:B------:R-:W-:-:S04]  /*00f0*/  SHF.R.U32.HI R2, RZ, 0x11, R3 ;  /* 0x00000011ff027819 */ /* 0x000fc80000011603 */
[----:B------:R-:W-:Y:S02]  /*0100*/  LOP3.LUT R2, R2, R3, RZ, 0x3c, !PT ;  /* 0x0000000302027212 */ /* 0x000fe400078e3cff */
[----:B------:R-:W-:-:S03]  /*0110*/  SHF.R.S32.HI R3, RZ, 0x1f, R0 ;  /* 0x0000001fff037819 */ /* 0x000fc60000011400 */
[----:B------:R-:W-:Y:S01]  /*0120*/  IMAD.SHL.U32 R5, R2, 0x20, RZ ;  /* 0x0000002002057824 */ /* 0x000fe200078e00ff */
[----:B------:R-:W-:-:S04]  /*0130*/  LEA.HI R4, R3, R0, RZ, 0x5 ;  /* 0x0000000003047211 */ /* 0x000fc800078f28ff */
[----:B------:R-:W-:Y:S02]  /*0140*/  LOP3.LUT R5, R5, R2, RZ, 0x3c, !PT ;  /* 0x0000000205057212 */ /* 0x000fe400078e3cff */
[----:B-1----:R-:W-:Y:S02]  /*0150*/  IADD3 R2, P0, PT, R0, UR6, RZ ;  /* 0x0000000600027c10 */ /* 0x002fe4000ff1e0ff */
[----:B------:R-:W-:Y:S02]  /*0160*/  LEA.HI R5, R4, R5, RZ, 0x1b ;  /* 0x0000000504057211 */ /* 0x000fe400078fd8ff */
[----:B------:R-:W-:-:S05]  /*0170*/  LEA.HI.X.SX32 R3, R0, UR7, 0x1, P0 ;  /* 0x0000000700037c11 */ /* 0x000fca00080f0eff */
[----:B0-----:R-:W-:Y:S01]  /*0180*/  STG.E.U8 desc[UR4][R2.64], R5 ;  /* 0x0000000502007986 */ /* 0x001fe2000c101104 */
[----:B------:R-:W-:Y:S05]  /*0190*/  EXIT ;  /* 0x000000000000794d */ /* 0x000fea0003800000 */
.L_x_0:
[----:B------:R-:W-:-:S00]  /*01a0*/  BRA `(.L_x_0) ;  /* 0xfffffffc00fc7947 */ /* 0x000fc0000383ffff */
[----:B------:R-:W-:-:S00]  /*01b0*/  NOP ;  /* 0x0000000000007918 */ /* 0x000fc00000000000 */
        /* <DEDUP_REMOVED lines=12> */
.L_x_1:


//--------------------- .nv.shared.reserved.0     --------------------------
	.section	.nv.shared.reserved.0,"aw",@nobits
	.weak		__nv_reservedSMEM_offset_0_alias
	.size		__nv_reservedSMEM_offset_0_alias, 0, 64
	.other		__nv_reservedSMEM_offset_0_alias,@"STO_CUDA_RESERVED_SHARED STV_DEFAULT"
__nv_reservedSMEM_offset_0_alias:
	.zero		0
	.zero		64


//--------------------- .nv.constant0._Z21generateRandomNumbersPhii --------------------------
	.section	.nv.constant0._Z21generateRandomNumbersPhii,"a",@progbits
	.sectionflags	@""
	.align	4
.nv.constant0._Z21generateRandomNumbersPhii:
	.zero		912


//--------------------- SYMBOLS --------------------------

	.type		.nv.reservedSmem.offset0,@object
	.size		.nv.reservedSmem.offset0,0x4
